//
// Generated by NVIDIA NVVM Compiler
//
// Compiler Build ID: CL-36424714
// Cuda compilation tools, release 13.0, V13.0.88
// Based on NVVM 20.0.0
//

.version 9.0
.target sm_100
.address_size 64

	// .globl	_Z8k_time_mP7double2S0_S0_ii

.visible .entry _Z8k_time_mP7double2S0_S0_ii(
	.param .u64 .ptr .align 1 _Z8k_time_mP7double2S0_S0_ii_param_0,
	.param .u64 .ptr .align 1 _Z8k_time_mP7double2S0_S0_ii_param_1,
	.param .u64 .ptr .align 1 _Z8k_time_mP7double2S0_S0_ii_param_2,
	.param .u32 _Z8k_time_mP7double2S0_S0_ii_param_3,
	.param .u32 _Z8k_time_mP7double2S0_S0_ii_param_4
)
{
	.reg .pred 	%p<11>;
	.reg .b32 	%r<41>;
	.reg .b64 	%rd<32>;
	.reg .b64 	%fd<185>;

	ld.param.u64 	%rd3, [_Z8k_time_mP7double2S0_S0_ii_param_0];
	ld.param.u64 	%rd5, [_Z8k_time_mP7double2S0_S0_ii_param_1];
	ld.param.u32 	%r19, [_Z8k_time_mP7double2S0_S0_ii_param_3];
	ld.param.u32 	%r20, [_Z8k_time_mP7double2S0_S0_ii_param_4];
	cvta.to.global.u64 	%rd1, %rd5;
	mov.u32 	%r21, %ntid.x;
	mov.u32 	%r22, %ctaid.x;
	mov.u32 	%r23, %tid.x;
	mad.lo.s32 	%r1, %r21, %r22, %r23;
	rem.s32 	%r24, %r1, %r19;
	sub.s32 	%r2, %r1, %r24;
	mul.lo.s32 	%r25, %r20, %r19;
	setp.ge.s32 	%p1, %r1, %r25;
	@%p1 bra 	$L__BB0_13;
	cvta.to.global.u64 	%rd6, %rd3;
	mul.wide.s32 	%rd7, %r1, 16;
	add.s64 	%rd2, %rd6, %rd7;
	mov.f64 	%fd15, 0d0000000000000000;
	st.global.v2.f64 	[%rd2], {%fd15, %fd15};
	setp.lt.s32 	%p2, %r19, 1;
	@%p2 bra 	$L__BB0_13;
	mul.lo.s32 	%r3, %r19, %r1;
	setp.lt.u32 	%p3, %r19, 8;
	mov.b32 	%r39, 0;
	mov.f64 	%fd179, 0d0000000000000000;
	mov.f64 	%fd180, %fd179;
	@%p3 bra 	$L__BB0_5;
	and.b32  	%r39, %r19, 2147483640;
	neg.s32 	%r37, %r39;
	mov.f64 	%fd179, 0d0000000000000000;
	mov.u32 	%r35, %r2;
	mov.u32 	%r36, %r3;
$L__BB0_4:
	.pragma "nounroll";
	ld.param.u64 	%rd28, [_Z8k_time_mP7double2S0_S0_ii_param_2];
	mul.wide.s32 	%rd8, %r36, 16;
	cvta.to.global.u64 	%rd9, %rd28;
	add.s64 	%rd10, %rd9, %rd8;
	mul.wide.s32 	%rd11, %r35, 16;
	add.s64 	%rd12, %rd1, %rd11;
	ld.global.v2.f64 	{%fd18, %fd19}, [%rd10];
	ld.global.v2.f64 	{%fd20, %fd21}, [%rd12];
	mul.f64 	%fd22, %fd18, %fd20;
	mul.f64 	%fd23, %fd19, %fd21;
	sub.f64 	%fd24, %fd22, %fd23;
	mul.f64 	%fd25, %fd18, %fd21;
	fma.rn.f64 	%fd26, %fd19, %fd20, %fd25;
	add.f64 	%fd27, %fd180, %fd24;
	add.f64 	%fd28, %fd179, %fd26;
	st.global.v2.f64 	[%rd2], {%fd27, %fd28};
	ld.global.v2.f64 	{%fd29, %fd30}, [%rd10+16];
	ld.global.v2.f64 	{%fd31, %fd32}, [%rd12+16];
	mul.f64 	%fd33, %fd29, %fd31;
	mul.f64 	%fd34, %fd30, %fd32;
	sub.f64 	%fd35, %fd33, %fd34;
	mul.f64 	%fd36, %fd29, %fd32;
	fma.rn.f64 	%fd37, %fd30, %fd31, %fd36;
	add.f64 	%fd38, %fd27, %fd35;
	add.f64 	%fd39, %fd28, %fd37;
	st.global.v2.f64 	[%rd2], {%fd38, %fd39};
	ld.global.v2.f64 	{%fd40, %fd41}, [%rd10+32];
	ld.global.v2.f64 	{%fd42, %fd43}, [%rd12+32];
	mul.f64 	%fd44, %fd40, %fd42;
	mul.f64 	%fd45, %fd41, %fd43;
	sub.f64 	%fd46, %fd44, %fd45;
	mul.f64 	%fd47, %fd40, %fd43;
	fma.rn.f64 	%fd48, %fd41, %fd42, %fd47;
	add.f64 	%fd49, %fd38, %fd46;
	add.f64 	%fd50, %fd39, %fd48;
	st.global.v2.f64 	[%rd2], {%fd49, %fd50};
	ld.global.v2.f64 	{%fd51, %fd52}, [%rd10+48];
	ld.global.v2.f64 	{%fd53, %fd54}, [%rd12+48];
	mul.f64 	%fd55, %fd51, %fd53;
	mul.f64 	%fd56, %fd52, %fd54;
	sub.f64 	%fd57, %fd55, %fd56;
	mul.f64 	%fd58, %fd51, %fd54;
	fma.rn.f64 	%fd59, %fd52, %fd53, %fd58;
	add.f64 	%fd60, %fd49, %fd57;
	add.f64 	%fd61, %fd50, %fd59;
	st.global.v2.f64 	[%rd2], {%fd60, %fd61};
	ld.global.v2.f64 	{%fd62, %fd63}, [%rd10+64];
	ld.global.v2.f64 	{%fd64, %fd65}, [%rd12+64];
	mul.f64 	%fd66, %fd62, %fd64;
	mul.f64 	%fd67, %fd63, %fd65;
	sub.f64 	%fd68, %fd66, %fd67;
	mul.f64 	%fd69, %fd62, %fd65;
	fma.rn.f64 	%fd70, %fd63, %fd64, %fd69;
	add.f64 	%fd71, %fd60, %fd68;
	add.f64 	%fd72, %fd61, %fd70;
	st.global.v2.f64 	[%rd2], {%fd71, %fd72};
	ld.global.v2.f64 	{%fd73, %fd74}, [%rd10+80];
	ld.global.v2.f64 	{%fd75, %fd76}, [%rd12+80];
	mul.f64 	%fd77, %fd73, %fd75;
	mul.f64 	%fd78, %fd74, %fd76;
	sub.f64 	%fd79, %fd77, %fd78;
	mul.f64 	%fd80, %fd73, %fd76;
	fma.rn.f64 	%fd81, %fd74, %fd75, %fd80;
	add.f64 	%fd82, %fd71, %fd79;
	add.f64 	%fd83, %fd72, %fd81;
	st.global.v2.f64 	[%rd2], {%fd82, %fd83};
	ld.global.v2.f64 	{%fd84, %fd85}, [%rd10+96];
	ld.global.v2.f64 	{%fd86, %fd87}, [%rd12+96];
	mul.f64 	%fd88, %fd84, %fd86;
	mul.f64 	%fd89, %fd85, %fd87;
	sub.f64 	%fd90, %fd88, %fd89;
	mul.f64 	%fd91, %fd84, %fd87;
	fma.rn.f64 	%fd92, %fd85, %fd86, %fd91;
	add.f64 	%fd93, %fd82, %fd90;
	add.f64 	%fd94, %fd83, %fd92;
	st.global.v2.f64 	[%rd2], {%fd93, %fd94};
	ld.global.v2.f64 	{%fd95, %fd96}, [%rd10+112];
	ld.global.v2.f64 	{%fd97, %fd98}, [%rd12+112];
	mul.f64 	%fd99, %fd95, %fd97;
	mul.f64 	%fd100, %fd96, %fd98;
	sub.f64 	%fd101, %fd99, %fd100;
	mul.f64 	%fd102, %fd95, %fd98;
	fma.rn.f64 	%fd103, %fd96, %fd97, %fd102;
	add.f64 	%fd180, %fd93, %fd101;
	add.f64 	%fd179, %fd94, %fd103;
	st.global.v2.f64 	[%rd2], {%fd180, %fd179};
	add.s32 	%r37, %r37, 8;
	add.s32 	%r36, %r36, 8;
	add.s32 	%r35, %r35, 8;
	setp.ne.s32 	%p4, %r37, 0;
	@%p4 bra 	$L__BB0_4;
$L__BB0_5:
	and.b32  	%r13, %r19, 7;
	setp.eq.s32 	%p5, %r13, 0;
	@%p5 bra 	$L__BB0_13;
	setp.lt.u32 	%p6, %r13, 4;
	@%p6 bra 	$L__BB0_8;
	ld.param.u64 	%rd29, [_Z8k_time_mP7double2S0_S0_ii_param_2];
	add.s32 	%r28, %r39, %r3;
	cvta.to.global.u64 	%rd13, %rd29;
	mul.wide.s32 	%rd14, %r28, 16;
	add.s64 	%rd15, %rd13, %rd14;
	ld.global.v2.f64 	{%fd104, %fd105}, [%rd15];
	add.s32 	%r29, %r2, %r39;
	mul.wide.s32 	%rd16, %r29, 16;
	add.s64 	%rd17, %rd1, %rd16;
	ld.global.v2.f64 	{%fd106, %fd107}, [%rd17];
	mul.f64 	%fd108, %fd104, %fd106;
	mul.f64 	%fd109, %fd105, %fd107;
	sub.f64 	%fd110, %fd108, %fd109;
	mul.f64 	%fd111, %fd104, %fd107;
	fma.rn.f64 	%fd112, %fd105, %fd106, %fd111;
	add.f64 	%fd113, %fd180, %fd110;
	add.f64 	%fd114, %fd179, %fd112;
	st.global.v2.f64 	[%rd2], {%fd113, %fd114};
	ld.global.v2.f64 	{%fd115, %fd116}, [%rd15+16];
	ld.global.v2.f64 	{%fd117, %fd118}, [%rd17+16];
	mul.f64 	%fd119, %fd115, %fd117;
	mul.f64 	%fd120, %fd116, %fd118;
	sub.f64 	%fd121, %fd119, %fd120;
	mul.f64 	%fd122, %fd115, %fd118;
	fma.rn.f64 	%fd123, %fd116, %fd117, %fd122;
	add.f64 	%fd124, %fd113, %fd121;
	add.f64 	%fd125, %fd114, %fd123;
	st.global.v2.f64 	[%rd2], {%fd124, %fd125};
	ld.global.v2.f64 	{%fd126, %fd127}, [%rd15+32];
	ld.global.v2.f64 	{%fd128, %fd129}, [%rd17+32];
	mul.f64 	%fd130, %fd126, %fd128;
	mul.f64 	%fd131, %fd127, %fd129;
	sub.f64 	%fd132, %fd130, %fd131;
	mul.f64 	%fd133, %fd126, %fd129;
	fma.rn.f64 	%fd134, %fd127, %fd128, %fd133;
	add.f64 	%fd135, %fd124, %fd132;
	add.f64 	%fd136, %fd125, %fd134;
	st.global.v2.f64 	[%rd2], {%fd135, %fd136};
	ld.global.v2.f64 	{%fd137, %fd138}, [%rd15+48];
	ld.global.v2.f64 	{%fd139, %fd140}, [%rd17+48];
	mul.f64 	%fd141, %fd137, %fd139;
	mul.f64 	%fd142, %fd138, %fd140;
	sub.f64 	%fd143, %fd141, %fd142;
	mul.f64 	%fd144, %fd137, %fd140;
	fma.rn.f64 	%fd145, %fd138, %fd139, %fd144;
	add.f64 	%fd180, %fd135, %fd143;
	add.f64 	%fd179, %fd136, %fd145;
	st.global.v2.f64 	[%rd2], {%fd180, %fd179};
	add.s32 	%r39, %r39, 4;
$L__BB0_8:
	and.b32  	%r16, %r19, 3;
	setp.eq.s32 	%p7, %r16, 0;
	@%p7 bra 	$L__BB0_13;
	setp.eq.s32 	%p8, %r16, 1;
	@%p8 bra 	$L__BB0_11;
	ld.param.u64 	%rd30, [_Z8k_time_mP7double2S0_S0_ii_param_2];
	add.s32 	%r30, %r39, %r3;
	cvta.to.global.u64 	%rd18, %rd30;
	mul.wide.s32 	%rd19, %r30, 16;
	add.s64 	%rd20, %rd18, %rd19;
	ld.global.v2.f64 	{%fd146, %fd147}, [%rd20];
	add.s32 	%r31, %r2, %r39;
	mul.wide.s32 	%rd21, %r31, 16;
	add.s64 	%rd22, %rd1, %rd21;
	ld.global.v2.f64 	{%fd148, %fd149}, [%rd22];
	mul.f64 	%fd150, %fd146, %fd148;
	mul.f64 	%fd151, %fd147, %fd149;
	sub.f64 	%fd152, %fd150, %fd151;
	mul.f64 	%fd153, %fd146, %fd149;
	fma.rn.f64 	%fd154, %fd147, %fd148, %fd153;
	add.f64 	%fd155, %fd180, %fd152;
	add.f64 	%fd156, %fd179, %fd154;
	st.global.v2.f64 	[%rd2], {%fd155, %fd156};
	ld.global.v2.f64 	{%fd157, %fd158}, [%rd20+16];
	ld.global.v2.f64 	{%fd159, %fd160}, [%rd22+16];
	mul.f64 	%fd161, %fd157, %fd159;
	mul.f64 	%fd162, %fd158, %fd160;
	sub.f64 	%fd163, %fd161, %fd162;
	mul.f64 	%fd164, %fd157, %fd160;
	fma.rn.f64 	%fd165, %fd158, %fd159, %fd164;
	add.f64 	%fd180, %fd155, %fd163;
	add.f64 	%fd179, %fd156, %fd165;
	st.global.v2.f64 	[%rd2], {%fd180, %fd179};
	add.s32 	%r39, %r39, 2;
$L__BB0_11:
	and.b32  	%r32, %r19, 1;
	setp.eq.b32 	%p9, %r32, 1;
	not.pred 	%p10, %p9;
	@%p10 bra 	$L__BB0_13;
	ld.param.u64 	%rd31, [_Z8k_time_mP7double2S0_S0_ii_param_2];
	add.s32 	%r33, %r39, %r3;
	cvta.to.global.u64 	%rd23, %rd31;
	mul.wide.s32 	%rd24, %r33, 16;
	add.s64 	%rd25, %rd23, %rd24;
	ld.global.v2.f64 	{%fd166, %fd167}, [%rd25];
	add.s32 	%r34, %r2, %r39;
	mul.wide.s32 	%rd26, %r34, 16;
	add.s64 	%rd27, %rd1, %rd26;
	ld.global.v2.f64 	{%fd168, %fd169}, [%rd27];
	mul.f64 	%fd170, %fd166, %fd168;
	mul.f64 	%fd171, %fd167, %fd169;
	sub.f64 	%fd172, %fd170, %fd171;
	mul.f64 	%fd173, %fd166, %fd169;
	fma.rn.f64 	%fd174, %fd167, %fd168, %fd173;
	add.f64 	%fd175, %fd180, %fd172;
	add.f64 	%fd176, %fd179, %fd174;
	st.global.v2.f64 	[%rd2], {%fd175, %fd176};
$L__BB0_13:
	ret;

}
	// .globl	_Z9add_cmplxP7double2S0_i
.visible .entry _Z9add_cmplxP7double2S0_i(
	.param .u64 .ptr .align 1 _Z9add_cmplxP7double2S0_i_param_0,
	.param .u64 .ptr .align 1 _Z9add_cmplxP7double2S0_i_param_1,
	.param .u32 _Z9add_cmplxP7double2S0_i_param_2
)
{
	.reg .pred 	%p<2>;
	.reg .b32 	%r<6>;
	.reg .b64 	%rd<8>;
	.reg .b64 	%fd<7>;

	ld.param.u64 	%rd1, [_Z9add_cmplxP7double2S0_i_param_0];
	ld.param.u64 	%rd2, [_Z9add_cmplxP7double2S0_i_param_1];
	ld.param.u32 	%r2, [_Z9add_cmplxP7double2S0_i_param_2];
	mov.u32 	%r3, %ntid.x;
	mov.u32 	%r4, %ctaid.x;
	mov.u32 	%r5, %tid.x;
	mad.lo.s32 	%r1, %r3, %r4, %r5;
	setp.ge.s32 	%p1, %r1, %r2;
	@%p1 bra 	$L__BB1_2;
	cvta.to.global.u64 	%rd3, %rd1;
	cvta.to.global.u64 	%rd4, %rd2;
	mul.wide.s32 	%rd5, %r1, 16;
	add.s64 	%rd6, %rd3, %rd5;
	ld.global.v2.f64 	{%fd1, %fd2}, [%rd6];
	add.s64 	%rd7, %rd4, %rd5;
	ld.global.v2.f64 	{%fd3, %fd4}, [%rd7];
	add.f64 	%fd5, %fd1, %fd3;
	add.f64 	%fd6, %fd2, %fd4;
	st.global.v2.f64 	[%rd6], {%fd5, %fd6};
$L__BB1_2:
	ret;

}


// ===== COMPILED SASS (sm_100) =====

	.target	sm_100

	.elftype	@"ET_EXEC"


//--------------------- .note.nv.tkinfo           --------------------------
	.section	.note.nv.tkinfo,"",@"SHT_NOTE"
	.sectionflags	@"SHF_NOTE_NV_TKINFO"
	.tkinfo
        /*0018*/ 	.word	0x00000002
        /*0030*/ 	.string	""
        /*0030*/ 	.string	"ptxas"
        /*0030*/ 	.string	"Cuda compilation tools, release 13.0, V13.0.88"
        /*0030*/ 	.string	"Build cuda_13.0.r13.0/compiler.36424714_0"
        /*0030*/ 	.string	"-arch sm_100 -m 64 "



//--------------------- .note.nv.cuinfo           --------------------------
	.section	.note.nv.cuinfo,"",@"SHT_NOTE"
	.sectionflags	@"SHF_NOTE_NV_CUINFO"
        /*0018*/ 	.short	0x0002
        /*001a*/ 	.short	0x0064
        /*001c*/ 	.short	0x0082
	.zero		2


//--------------------- .nv.info                  --------------------------
	.section	.nv.info,"",@"SHT_CUDA_INFO"
	.align	4


	//----- nvinfo : EIATTR_REGCOUNT
	.align		4
        /*0000*/ 	.byte	0x04, 0x2f
        /*0002*/ 	.short	(.L_1 - .L_0)
	.align		4
.L_0:
        /*0004*/ 	.word	index@(_Z8k_time_mP7double2S0_S0_ii)
        /*0008*/ 	.word	0x0000001e


	//----- nvinfo : EIATTR_FRAME_SIZE
	.align		4
.L_1:
        /*000c*/ 	.byte	0x04, 0x11
        /*000e*/ 	.short	(.L_3 - .L_2)
	.align		4
.L_2:
        /*0010*/ 	.word	index@(_Z8k_time_mP7double2S0_S0_ii)
        /*0014*/ 	.word	0x00000000


	//----- nvinfo : EIATTR_REGCOUNT
	.align		4
.L_3:
        /*0018*/ 	.byte	0x04, 0x2f
        /*001a*/ 	.short	(.L_5 - .L_4)
	.align		4
.L_4:
        /*001c*/ 	.word	index@(_Z9add_cmplxP7double2S0_i)
        /*0020*/ 	.word	0x0000000e


	//----- nvinfo : EIATTR_FRAME_SIZE
	.align		4
.L_5:
        /*0024*/ 	.byte	0x04, 0x11
        /*0026*/ 	.short	(.L_7 - .L_6)
	.align		4
.L_6:
        /*0028*/ 	.word	index@(_Z9add_cmplxP7double2S0_i)
        /*002c*/ 	.word	0x00000000


	//----- nvinfo : EIATTR_MIN_STACK_SIZE
	.align		4
.L_7:
        /*0030*/ 	.byte	0x04, 0x12
        /*0032*/ 	.short	(.L_9 - .L_8)
	.align		4
.L_8:
        /*0034*/ 	.word	index@(_Z9add_cmplxP7double2S0_i)
        /*0038*/ 	.word	0x00000000


	//----- nvinfo : EIATTR_MIN_STACK_SIZE
	.align		4
.L_9:
        /*003c*/ 	.byte	0x04, 0x12
        /*003e*/ 	.short	(.L_11 - .L_10)
	.align		4
.L_10:
        /*0040*/ 	.word	index@(_Z8k_time_mP7double2S0_S0_ii)
        /*0044*/ 	.word	0x00000000
.L_11:


//--------------------- .nv.compat                --------------------------
	.section	.nv.compat,"",@"SHT_CUDA_COMPAT_INFO"
	.align	4
        /*0000*/ 	.byte	0x02, 0x09, 0x00, 0x00, 0x02, 0x02, 0x01, 0x00, 0x02, 0x05, 0x05, 0x00, 0x03, 0x07, 0x01, 0x01
        /*0010*/ 	.byte	0x02, 0x03, 0x00, 0x00, 0x02, 0x06, 0x01, 0x00, 0x04, 0x0b, 0x08, 0x00, 0x01, 0x00, 0x00, 0x00
        /*0020*/ 	.byte	0x00, 0x00, 0x00, 0x00


//--------------------- .nv.info._Z9add_cmplxP7double2S0_i --------------------------
	.section	.nv.info._Z9add_cmplxP7double2S0_i,"",@"SHT_CUDA_INFO"
	.sectionflags	@""
	.align	4


	//----- nvinfo : EIATTR_CUDA_API_VERSION
	.align		4
        /*0000*/ 	.byte	0x04, 0x37
        /*0002*/ 	.short	(.L_13 - .L_12)
.L_12:
        /*0004*/ 	.word	0x00000082


	//----- nvinfo : EIATTR_KPARAM_INFO
	.align		4
.L_13:
        /*0008*/ 	.byte	0x04, 0x17
        /*000a*/ 	.short	(.L_15 - .L_14)
.L_14:
        /*000c*/ 	.word	0x00000000
        /*0010*/ 	.short	0x0002
        /*0012*/ 	.short	0x0010
        /*0014*/ 	.byte	0x00, 0xf0, 0x11, 0x00


	//----- nvinfo : EIATTR_KPARAM_INFO
	.align		4
.L_15:
        /*0018*/ 	.byte	0x04, 0x17
        /*001a*/ 	.short	(.L_17 - .L_16)
.L_16:
        /*001c*/ 	.word	0x00000000
        /*0020*/ 	.short	0x0001
        /*0022*/ 	.short	0x0008
        /*0024*/ 	.byte	0x00, 0xf5, 0x21, 0x00


	//----- nvinfo : EIATTR_KPARAM_INFO
	.align		4
.L_17:
        /*0028*/ 	.byte	0x04, 0x17
        /*002a*/ 	.short	(.L_19 - .L_18)
.L_18:
        /*002c*/ 	.word	0x00000000
        /*0030*/ 	.short	0x0000
        /*0032*/ 	.short	0x0000
        /*0034*/ 	.byte	0x00, 0xf5, 0x21, 0x00


	//----- nvinfo : EIATTR_SPARSE_MMA_MASK
	.align		4
.L_19:
        /*0038*/ 	.byte	0x03, 0x50
        /*003a*/ 	.short	0x0000


	//----- nvinfo : EIATTR_MAXREG_COUNT
	.align		4
        /*003c*/ 	.byte	0x03, 0x1b
        /*003e*/ 	.short	0x00ff


	//----- nvinfo : EIATTR_MERCURY_ISA_VERSION
	.align		4
        /*0040*/ 	.byte	0x03, 0x5f
        /*0042*/ 	.short	0x0101


	//----- nvinfo : EIATTR_VRC_CTA_INIT_COUNT
	.align		4
        /*0044*/ 	.byte	0x02, 0x4a
	.zero		1
	.zero		1


	//----- nvinfo : EIATTR_EXIT_INSTR_OFFSETS
	.align		4
        /*0048*/ 	.byte	0x04, 0x1c
        /*004a*/ 	.short	(.L_21 - .L_20)


	//   ....[0]....
.L_20:
        /*004c*/ 	.word	0x00000070


	//   ....[1]....
        /*0050*/ 	.word	0x00000120


	//----- nvinfo : EIATTR_CBANK_PARAM_SIZE
	.align		4
.L_21:
        /*0054*/ 	.byte	0x03, 0x19
        /*0056*/ 	.short	0x0014


	//----- nvinfo : EIATTR_PARAM_CBANK
	.align		4
        /*0058*/ 	.byte	0x04, 0x0a
        /*005a*/ 	.short	(.L_23 - .L_22)
	.align		4
.L_22:
        /*005c*/ 	.word	index@(.nv.constant0._Z9add_cmplxP7double2S0_i)
        /*0060*/ 	.short	0x0380
        /*0062*/ 	.short	0x0014


	//----- nvinfo : EIATTR_SW_WAR
	.align		4
.L_23:
        /*0064*/ 	.byte	0x04, 0x36
        /*0066*/ 	.short	(.L_25 - .L_24)
.L_24:
        /*0068*/ 	.word	0x00000008
.L_25:


//--------------------- .nv.info._Z8k_time_mP7double2S0_S0_ii --------------------------
	.section	.nv.info._Z8k_time_mP7double2S0_S0_ii,"",@"SHT_CUDA_INFO"
	.sectionflags	@""
	.align	4


	//----- nvinfo : EIATTR_CUDA_API_VERSION
	.align		4
        /*0000*/ 	.byte	0x04, 0x37
        /*0002*/ 	.short	(.L_27 - .L_26)
.L_26:
        /*0004*/ 	.word	0x00000082


	//----- nvinfo : EIATTR_KPARAM_INFO
	.align		4
.L_27:
        /*0008*/ 	.byte	0x04, 0x17
        /*000a*/ 	.short	(.L_29 - .L_28)
.L_28:
        /*000c*/ 	.word	0x00000000
        /*0010*/ 	.short	0x0004
        /*0012*/ 	.short	0x001c
        /*0014*/ 	.byte	0x00, 0xf0, 0x11, 0x00


	//----- nvinfo : EIATTR_KPARAM_INFO
	.align		4
.L_29:
        /*0018*/ 	.byte	0x04, 0x17
        /*001a*/ 	.short	(.L_31 - .L_30)
.L_30:
        /*001c*/ 	.word	0x00000000
        /*0020*/ 	.short	0x0003
        /*0022*/ 	.short	0x0018
        /*0024*/ 	.byte	0x00, 0xf0, 0x11, 0x00


	//----- nvinfo : EIATTR_KPARAM_INFO
	.align		4
.L_31:
        /*0028*/ 	.byte	0x04, 0x17
        /*002a*/ 	.short	(.L_33 - .L_32)
.L_32:
        /*002c*/ 	.word	0x00000000
        /*0030*/ 	.short	0x0002
        /*0032*/ 	.short	0x0010
        /*0034*/ 	.byte	0x00, 0xf5, 0x21, 0x00


	//----- nvinfo : EIATTR_KPARAM_INFO
	.align		4
.L_33:
        /*0038*/ 	.byte	0x04, 0x17
        /*003a*/ 	.short	(.L_35 - .L_34)
.L_34:
        /*003c*/ 	.word	0x00000000
        /*0040*/ 	.short	0x0001
        /*0042*/ 	.short	0x0008
        /*0044*/ 	.byte	0x00, 0xf5, 0x21, 0x00


	//----- nvinfo : EIATTR_KPARAM_INFO
	.align		4
.L_35:
        /*0048*/ 	.byte	0x04, 0x17
        /*004a*/ 	.short	(.L_37 - .L_36)
.L_36:
        /*004c*/ 	.word	0x00000000
        /*0050*/ 	.short	0x0000
        /*0052*/ 	.short	0x0000
        /*0054*/ 	.byte	0x00, 0xf5, 0x21, 0x00


	//----- nvinfo : EIATTR_SPARSE_MMA_MASK
	.align		4
.L_37:
        /*0058*/ 	.byte	0x03, 0x50
        /*005a*/ 	.short	0x0000


	//----- nvinfo : EIATTR_MAXREG_COUNT
	.align		4
        /*005c*/ 	.byte	0x03, 0x1b
        /*005e*/ 	.short	0x00ff


	//----- nvinfo : EIATTR_MERCURY_ISA_VERSION
	.align		4
        /*0060*/ 	.byte	0x03, 0x5f
        /*0062*/ 	.short	0x0101


	//----- nvinfo : EIATTR_VRC_CTA_INIT_COUNT
	.align		4
        /*0064*/ 	.byte	0x02, 0x4a
	.zero		1
	.zero		1


	//----- nvinfo : EIATTR_EXIT_INSTR_OFFSETS
	.align		4
        /*0068*/ 	.byte	0x04, 0x1c
        /*006a*/ 	.short	(.L_39 - .L_38)


	//   ....[0]....
.L_38:
        /*006c*/ 	.word	0x00000170


	//   ....[1]....
        /*0070*/ 	.word	0x00000230


	//   ....[2]....
        /*0074*/ 	.word	0x00000830


	//   ....[3]....
        /*0078*/ 	.word	0x00000b20


	//   ....[4]....
        /*007c*/ 	.word	0x00000d00


	//   ....[5]....
        /*0080*/ 	.word	0x00000e00


	//----- nvinfo : EIATTR_CBANK_PARAM_SIZE
	.align		4
.L_39:
        /*0084*/ 	.byte	0x03, 0x19
        /*0086*/ 	.short	0x0020


	//----- nvinfo : EIATTR_PARAM_CBANK
	.align		4
        /*0088*/ 	.byte	0x04, 0x0a
        /*008a*/ 	.short	(.L_41 - .L_40)
	.align		4
.L_40:
        /*008c*/ 	.word	index@(.nv.constant0._Z8k_time_mP7double2S0_S0_ii)
        /*0090*/ 	.short	0x0380
        /*0092*/ 	.short	0x0020


	//----- nvinfo : EIATTR_SW_WAR
	.align		4
.L_41:
        /*0094*/ 	.byte	0x04, 0x36
        /*0096*/ 	.short	(.L_43 - .L_42)
.L_42:
        /*0098*/ 	.word	0x00000008
.L_43:


//--------------------- .nv.callgraph             --------------------------
	.section	.nv.callgraph,"",@"SHT_CUDA_CALLGRAPH"
	.align	4
	.sectionentsize	8
	.align		4
        /*0000*/ 	.word	0x00000000
	.align		4
        /*0004*/ 	.word	0xffffffff
	.align		4
        /*0008*/ 	.word	0x00000000
	.align		4
        /*000c*/ 	.word	0xfffffffe
	.align		4
        /*0010*/ 	.word	0x00000000
	.align		4
        /*0014*/ 	.word	0xfffffffd
	.align		4
        /*0018*/ 	.word	0x00000000
	.align		4
        /*001c*/ 	.word	0xfffffffc


//--------------------- .text._Z9add_cmplxP7double2S0_i --------------------------
	.section	.text._Z9add_cmplxP7double2S0_i,"ax",@progbits
	.align	128
        .global         _Z9add_cmplxP7double2S0_i
        .type           _Z9add_cmplxP7double2S0_i,@function
        .size           _Z9add_cmplxP7double2S0_i,(.L_x_6 - _Z9add_cmplxP7double2S0_i)
        .other          _Z9add_cmplxP7double2S0_i,@"STO_CUDA_ENTRY STV_DEFAULT"
_Z9add_cmplxP7double2S0_i:
.text._Z9add_cmplxP7double2S0_i:
[----:B------:R-:W-:Y:S01]  /*0000*/  LDC R1, c[0x0][0x37c] ;  /* 0x0000df00ff017b82 */ /* 0x000fe20000000800 */
[----:B------:R-:W0:Y:S01]  /*0010*/  S2R R5, SR_CTAID.X ;  /* 0x0000000000057919 */ /* 0x000e220000002500 */
[----:B------:R-:W0:Y:S01]  /*0020*/  LDCU UR4, c[0x0][0x360] ;  /* 0x00006c00ff0477ac */ /* 0x000e220008000800 */
[----:B------:R-:W0:Y:S01]  /*0030*/  S2R R0, SR_TID.X ;  /* 0x0000000000007919 */ /* 0x000e220000002100 */
[----:B------:R-:W1:Y:S01]  /*0040*/  LDCU UR5, c[0x0][0x390] ;  /* 0x00007200ff0577ac */ /* 0x000e620008000800 */
[----:B0-----:R-:W-:-:S05]  /*0050*/  IMAD R5, R5, UR4, R0 ;  /* 0x0000000405057c24 */ /* 0x001fca000f8e0200 */
[----:B-1----:R-:W-:-:S13]  /*0060*/  ISETP.GE.AND P0, PT, R5, UR5, PT ;  /* 0x0000000505007c0c */ /* 0x002fda000bf06270 */
[----:B------:R-:W-:Y:S05]  /*0070*/  @P0 EXIT ;  /* 0x000000000000094d */ /* 0x000fea0003800000 */
[----:B------:R-:W0:Y:S01]  /*0080*/  LDC.64 R8, c[0x0][0x388] ;  /* 0x0000e200ff087b82 */ /* 0x000e220000000a00 */
[----:B------:R-:W1:Y:S07]  /*0090*/  LDCU.64 UR4, c[0x0][0x358] ;  /* 0x00006b00ff0477ac */ /* 0x000e6e0008000a00 */
[----:B------:R-:W2:Y:S01]  /*00a0*/  LDC.64 R2, c[0x0][0x380] ;  /* 0x0000e000ff027b82 */ /* 0x000ea20000000a00 */
[----:B0-----:R-:W-:-:S06]  /*00b0*/  IMAD.WIDE R8, R5, 0x10, R8 ;  /* 0x0000001005087825 */ /* 0x001fcc00078e0208 */
[----:B-1----:R-:W3:Y:S01]  /*00c0*/  LDG.E.128 R8, desc[UR4][R8.64] ;  /* 0x0000000408087981 */ /* 0x002ee2000c1e1d00 */
[----:B--2---:R-:W-:-:S05]  /*00d0*/  IMAD.WIDE R2, R5, 0x10, R2 ;  /* 0x0000001005027825 */ /* 0x004fca00078e0202 */
[----:B------:R-:W3:Y:S02]  /*00e0*/  LDG.E.128 R4, desc[UR4][R2.64] ;  /* 0x0000000402047981 */ /* 0x000ee4000c1e1d00 */
[----:B---3--:R-:W-:Y:S02]  /*00f0*/  DADD R4, R4, R8 ;  /* 0x0000000004047229 */ /* 0x008fe40000000008 */
[----:B------:R-:W-:-:S07]  /*0100*/  DADD R6, R6, R10 ;  /* 0x0000000006067229 */ /* 0x000fce000000000a */
[----:B------:R-:W-:Y:S01]  /*0110*/  STG.E.128 desc[UR4][R2.64], R4 ;  /* 0x0000000402007986 */ /* 0x000fe2000c101d04 */
[----:B------:R-:W-:Y:S05]  /*0120*/  EXIT ;  /* 0x000000000000794d */ /* 0x000fea0003800000 */
.L_x_0:
[----:B------:R-:W-:-:S00]  /*0130*/  BRA `(.L_x_0) ;  /* 0xfffffffc00fc7947 */ /* 0x000fc0000383ffff */
[----:B------:R-:W-:-:S00]  /*0140*/  NOP ;  /* 0x0000000000007918 */ /* 0x000fc00000000000 */
        /* <DEDUP_REMOVED lines=11> */
.L_x_6:


//--------------------- .text._Z8k_time_mP7double2S0_S0_ii --------------------------
	.section	.text._Z8k_time_mP7double2S0_S0_ii,"ax",@progbits
	.align	128
        .global         _Z8k_time_mP7double2S0_S0_ii
        .type           _Z8k_time_mP7double2S0_S0_ii,@function
        .size           _Z8k_time_mP7double2S0_S0_ii,(.L_x_7 - _Z8k_time_mP7double2S0_S0_ii)
        .other          _Z8k_time_mP7double2S0_S0_ii,@"STO_CUDA_ENTRY STV_DEFAULT"
_Z8k_time_mP7double2S0_S0_ii:
.text._Z8k_time_mP7double2S0_S0_ii:
[----:B------:R-:W-:Y:S08]  /*0000*/  LDC R1, c[0x0][0x37c] ;  /* 0x0000df00ff017b82 */ /* 0x000ff00000000800 */
[----:B------:R-:W0:Y:S01]  /*0010*/  LDC R0, c[0x0][0x398] ;  /* 0x0000e600ff007b82 */ /* 0x000e220000000800 */
[----:B------:R-:W1:Y:S01]  /*0020*/  S2R R5, SR_CTAID.X ;  /* 0x0000000000057919 */ /* 0x000e620000002500 */
[----:B------:R-:W1:Y:S01]  /*0030*/  LDCU UR4, c[0x0][0x360] ;  /* 0x00006c00ff0477ac */ /* 0x000e620008000800 */
[----:B------:R-:W1:Y:S01]  /*0040*/  S2R R6, SR_TID.X ;  /* 0x0000000000067919 */ /* 0x000e620000002100 */
[----:B------:R-:W2:Y:S01]  /*0050*/  LDCU UR5, c[0x0][0x39c] ;  /* 0x00007380ff0577ac */ /* 0x000ea20008000800 */
[----:B0-----:R-:W-:-:S04]  /*0060*/  IABS R7, R0 ;  /* 0x0000000000077213 */ /* 0x001fc80000000000 */
[----:B------:R-:W0:Y:S01]  /*0070*/  I2F.RP R4, R7 ;  /* 0x0000000700047306 */ /* 0x000e220000209400 */
[----:B-1----:R-:W-:-:S07]  /*0080*/  IMAD R5, R5, UR4, R6 ;  /* 0x0000000405057c24 */ /* 0x002fce000f8e0206 */
[----:B0-----:R-:W0:Y:S02]  /*0090*/  MUFU.RCP R4, R4 ;  /* 0x0000000400047308 */ /* 0x001e240000001000 */
[----:B0-----:R-:W-:Y:S01]  /*00a0*/  VIADD R2, R4, 0xffffffe ;  /* 0x0ffffffe04027836 */ /* 0x001fe20000000000 */
[----:B------:R-:W-:-:S05]  /*00b0*/  IABS R4, R5 ;  /* 0x0000000500047213 */ /* 0x000fca0000000000 */
[----:B------:R0:W1:Y:S02]  /*00c0*/  F2I.FTZ.U32.TRUNC.NTZ R3, R2 ;  /* 0x0000000200037305 */ /* 0x000064000021f000 */
[----:B0-----:R-:W-:Y:S02]  /*00d0*/  HFMA2 R2, -RZ, RZ, 0, 0 ;  /* 0x00000000ff027431 */ /* 0x001fe400000001ff */
[----:B-1----:R-:W-:-:S04]  /*00e0*/  IMAD.MOV R8, RZ, RZ, -R3 ;  /* 0x000000ffff087224 */ /* 0x002fc800078e0a03 */
[----:B------:R-:W-:-:S04]  /*00f0*/  IMAD R9, R8, R7, RZ ;  /* 0x0000000708097224 */ /* 0x000fc800078e02ff */
[----:B------:R-:W-:-:S04]  /*0100*/  IMAD.HI.U32 R3, R3, R9, R2 ;  /* 0x0000000903037227 */ /* 0x000fc800078e0002 */
[----:B--2---:R-:W-:Y:S02]  /*0110*/  IMAD R2, R0, UR5, RZ ;  /* 0x0000000500027c24 */ /* 0x004fe4000f8e02ff */
[----:B------:R-:W-:-:S03]  /*0120*/  IMAD.HI.U32 R3, R3, R4, RZ ;  /* 0x0000000403037227 */ /* 0x000fc600078e00ff */
[----:B------:R-:W-:Y:S01]  /*0130*/  ISETP.GE.AND P1, PT, R5, R2, PT ;  /* 0x000000020500720c */ /* 0x000fe20003f26270 */
[----:B------:R-:W-:-:S04]  /*0140*/  IMAD.MOV R3, RZ, RZ, -R3 ;  /* 0x000000ffff037224 */ /* 0x000fc800078e0a03 */
[----:B------:R-:W-:-:S05]  /*0150*/  IMAD R2, R7, R3, R4 ;  /* 0x0000000307027224 */ /* 0x000fca00078e0204 */
[----:B------:R-:W-:-:S03]  /*0160*/  ISETP.GT.U32.AND P0, PT, R7, R2, PT ;  /* 0x000000020700720c */ /* 0x000fc60003f04070 */
[----:B------:R-:W-:Y:S10]  /*0170*/  @P1 EXIT ;  /* 0x000000000000194d */ /* 0x000ff40003800000 */
[----:B------:R-:W0:Y:S01]  /*0180*/  LDC.64 R20, c[0x0][0x380] ;  /* 0x0000e000ff147b82 */ /* 0x000e220000000a00 */
[----:B------:R-:W-:Y:S01]  /*0190*/  @!P0 IMAD.IADD R2, R2, 0x1, -R7 ;  /* 0x0000000102028824 */ /* 0x000fe200078e0a07 */
[----:B------:R-:W1:Y:S01]  /*01a0*/  LDCU.64 UR4, c[0x0][0x358] ;  /* 0x00006b00ff0477ac */ /* 0x000e620008000a00 */
[----:B------:R-:W-:Y:S02]  /*01b0*/  ISETP.GE.AND P2, PT, R0, 0x1, PT ;  /* 0x000000010000780c */ /* 0x000fe40003f46270 */
[----:B------:R-:W-:Y:S02]  /*01c0*/  ISETP.GE.AND P0, PT, R5, RZ, PT ;  /* 0x000000ff0500720c */ /* 0x000fe40003f06270 */
[----:B------:R-:W-:-:S13]  /*01d0*/  ISETP.GT.U32.AND P1, PT, R7, R2, PT ;  /* 0x000000020700720c */ /* 0x000fda0003f24070 */
[----:B------:R-:W-:Y:S02]  /*01e0*/  @!P1 IADD3 R2, PT, PT, R2, -R7, RZ ;  /* 0x8000000702029210 */ /* 0x000fe40007ffe0ff */
[----:B------:R-:W-:Y:S01]  /*01f0*/  ISETP.NE.AND P1, PT, R0, RZ, PT ;  /* 0x000000ff0000720c */ /* 0x000fe20003f25270 */
[----:B0-----:R-:W-:-:S04]  /*0200*/  IMAD.WIDE R20, R5, 0x10, R20 ;  /* 0x0000001005147825 */ /* 0x001fc800078e0214 */
[----:B------:R-:W-:Y:S01]  /*0210*/  @!P0 IMAD.MOV R2, RZ, RZ, -R2 ;  /* 0x000000ffff028224 */ /* 0x000fe200078e0a02 */
[----:B-1----:R0:W-:Y:S01]  /*0220*/  STG.E.128 desc[UR4][R20.64], RZ ;  /* 0x000000ff14007986 */ /* 0x0021e2000c101d04 */
[----:B------:R-:W-:Y:S06]  /*0230*/  @!P2 EXIT ;  /* 0x000000000000a94d */ /* 0x000fec0003800000 */
[----:B------:R-:W-:Y:S01]  /*0240*/  ISETP.GE.U32.AND P0, PT, R0, 0x8, PT ;  /* 0x000000080000780c */ /* 0x000fe20003f06070 */
[CC--:B------:R-:W-:Y:S01]  /*0250*/  IMAD R16, R5.reuse, R0.reuse, RZ ;  /* 0x0000000005107224 */ /* 0x0c0fe200078e02ff */
[----:B------:R-:W-:Y:S02]  /*0260*/  @!P1 LOP3.LUT R2, RZ, R0, RZ, 0x33, !PT ;  /* 0x00000000ff029212 */ /* 0x000fe400078e33ff */
[----:B------:R-:W-:Y:S02]  /*0270*/  CS2R R6, SRZ ;  /* 0x0000000000067805 */ /* 0x000fe4000001ff00 */
[----:B------:R-:W-:Y:S01]  /*0280*/  MOV R3, RZ ;  /* 0x000000ff00037202 */ /* 0x000fe20000000f00 */
[----:B------:R-:W-:Y:S01]  /*0290*/  IMAD.IADD R2, R5, 0x1, -R2 ;  /* 0x0000000105027824 */ /* 0x000fe200078e0a02 */
[----:B------:R-:W-:-:S05]  /*02a0*/  CS2R R4, SRZ ;  /* 0x0000000000047805 */ /* 0x000fca000001ff00 */
[----:B------:R-:W-:Y:S05]  /*02b0*/  @!P0 BRA `(.L_x_1) ;  /* 0x0000000400588947 */ /* 0x000fea0003800000 */
[----:B------:R-:W-:Y:S01]  /*02c0*/  LOP3.LUT R3, R0, 0x7ffffff8, RZ, 0xc0, !PT ;  /* 0x7ffffff800037812 */ /* 0x000fe200078ec0ff */
[----:B------:R-:W-:Y:S01]  /*02d0*/  IMAD.MOV.U32 R18, RZ, RZ, R2 ;  /* 0x000000ffff127224 */ /* 0x000fe200078e0002 */
[----:B------:R-:W-:Y:S02]  /*02e0*/  MOV R17, R16 ;  /* 0x0000001000117202 */ /* 0x000fe40000000f00 */
[----:B------:R-:W-:Y:S01]  /*02f0*/  CS2R R6, SRZ ;  /* 0x0000000000067805 */ /* 0x000fe2000001ff00 */
[----:B------:R-:W-:-:S07]  /*0300*/  IMAD.MOV R19, RZ, RZ, -R3 ;  /* 0x000000ffff137224 */ /* 0x000fce00078e0a03 */
.L_x_2:
[----:B-1----:R-:W1:Y:S08]  /*0310*/  LDC.64 R24, c[0x0][0x390] ;  /* 0x0000e400ff187b82 */ /* 0x002e700000000a00 */
[----:B------:R-:W2:Y:S01]  /*0320*/  LDC.64 R22, c[0x0][0x388] ;  /* 0x0000e200ff167b82 */ /* 0x000ea20000000a00 */
[----:B-1----:R-:W-:-:S05]  /*0330*/  IMAD.WIDE R24, R17, 0x10, R24 ;  /* 0x0000001011187825 */ /* 0x002fca00078e0218 */
[----:B------:R-:W3:Y:S01]  /*0340*/  LDG.E.128 R8, desc[UR4][R24.64] ;  /* 0x0000000418087981 */ /* 0x000ee2000c1e1d00 */
[----:B--2---:R-:W-:-:S05]  /*0350*/  IMAD.WIDE R22, R18, 0x10, R22 ;  /* 0x0000001012167825 */ /* 0x004fca00078e0216 */
[----:B------:R-:W3:Y:S02]  /*0360*/  LDG.E.128 R12, desc[UR4][R22.64] ;  /* 0x00000004160c7981 */ /* 0x000ee4000c1e1d00 */
[-C--:B---3--:R-:W-:Y:S02]  /*0370*/  DMUL R26, R10, R14.reuse ;  /* 0x0000000e0a1a7228 */ /* 0x088fe40000000000 */
[----:B------:R-:W-:-:S06]  /*0380*/  DMUL R14, R8, R14 ;  /* 0x0000000e080e7228 */ /* 0x000fcc0000000000 */
[-C--:B------:R-:W-:Y:S02]  /*0390*/  DFMA R26, R8, R12.reuse, -R26 ;  /* 0x0000000c081a722b */ /* 0x080fe4000000081a */
[----:B------:R-:W-:-:S06]  /*03a0*/  DFMA R14, R10, R12, R14 ;  /* 0x0000000c0a0e722b */ /* 0x000fcc000000000e */
[----:B------:R-:W-:Y:S02]  /*03b0*/  DADD R4, R26, R4 ;  /* 0x000000001a047229 */ /* 0x000fe40000000004 */
[----:B------:R-:W-:-:S07]  /*03c0*/  DADD R6, R14, R6 ;  /* 0x000000000e067229 */ /* 0x000fce0000000006 */
[----:B------:R1:W-:Y:S04]  /*03d0*/  STG.E.128 desc[UR4][R20.64], R4 ;  /* 0x0000000414007986 */ /* 0x0003e8000c101d04 */
[----:B------:R-:W2:Y:S04]  /*03e0*/  LDG.E.128 R8, desc[UR4][R24.64+0x10] ;  /* 0x0000100418087981 */ /* 0x000ea8000c1e1d00 */
[----:B------:R-:W2:Y:S02]  /*03f0*/  LDG.E.128 R12, desc[UR4][R22.64+0x10] ;  /* 0x00001004160c7981 */ /* 0x000ea4000c1e1d00 */
[----:B--2---:R-:W-:-:S02]  /*0400*/  DMUL R26, R10, R14 ;  /* 0x0000000e0a1a7228 */ /* 0x004fc40000000000 */
[----:B------:R-:W-:-:S06]  /*0410*/  DMUL R14, R8, R14 ;  /* 0x0000000e080e7228 */ /* 0x000fcc0000000000 */
[-C--:B------:R-:W-:Y:S02]  /*0420*/  DFMA R8, R8, R12.reuse, -R26 ;  /* 0x0000000c0808722b */ /* 0x080fe4000000081a */
[----:B------:R-:W-:-:S06]  /*0430*/  DFMA R10, R10, R12, R14 ;  /* 0x0000000c0a0a722b */ /* 0x000fcc000000000e */
[----:B------:R-:W-:Y:S02]  /*0440*/  DADD R8, R4, R8 ;  /* 0x0000000004087229 */ /* 0x000fe40000000008 */
[----:B------:R-:W-:-:S07]  /*0450*/  DADD R10, R6, R10 ;  /* 0x00000000060a7229 */ /* 0x000fce000000000a */
[----:B------:R2:W-:Y:S04]  /*0460*/  STG.E.128 desc[UR4][R20.64], R8 ;  /* 0x0000000814007986 */ /* 0x0005e8000c101d04 */
[----:B------:R-:W3:Y:S04]  /*0470*/  LDG.E.128 R12, desc[UR4][R24.64+0x20] ;  /* 0x00002004180c7981 */ /* 0x000ee8000c1e1d00 */
[----:B-1----:R-:W3:Y:S02]  /*0480*/  LDG.E.128 R4, desc[UR4][R22.64+0x20] ;  /* 0x0000200416047981 */ /* 0x002ee4000c1e1d00 */
[----:B---3--:R-:W-:-:S02]  /*0490*/  DMUL R26, R14, R6 ;  /* 0x000000060e1a7228 */ /* 0x008fc40000000000 */
[----:B------:R-:W-:-:S06]  /*04a0*/  DMUL R6, R12, R6 ;  /* 0x000000060c067228 */ /* 0x000fcc0000000000 */
[-C--:B------:R-:W-:Y:S02]  /*04b0*/  DFMA R26, R12, R4.reuse, -R26 ;  /* 0x000000040c1a722b */ /* 0x080fe4000000081a */
[----:B------:R-:W-:-:S06]  /*04c0*/  DFMA R6, R14, R4, R6 ;  /* 0x000000040e06722b */ /* 0x000fcc0000000006 */
[----:B------:R-:W-:Y:S02]  /*04d0*/  DADD R4, R8, R26 ;  /* 0x0000000008047229 */ /* 0x000fe4000000001a */
[----:B------:R-:W-:-:S07]  /*04e0*/  DADD R6, R10, R6 ;  /* 0x000000000a067229 */ /* 0x000fce0000000006 */
[----:B------:R1:W-:Y:S04]  /*04f0*/  STG.E.128 desc[UR4][R20.64], R4 ;  /* 0x0000000414007986 */ /* 0x0003e8000c101d04 */
[----:B------:R-:W3:Y:S04]  /*0500*/  LDG.E.128 R12, desc[UR4][R24.64+0x30] ;  /* 0x00003004180c7981 */ /* 0x000ee8000c1e1d00 */
[----:B--2---:R-:W3:Y:S02]  /*0510*/  LDG.E.128 R8, desc[UR4][R22.64+0x30] ;  /* 0x0000300416087981 */ /* 0x004ee4000c1e1d00 */
        /* <DEDUP_REMOVED lines=35> */
[----:B--2---:R-:W3:Y:S01]  /*0750*/  LDG.E.128 R8, desc[UR4][R22.64+0x70] ;  /* 0x0000700416087981 */ /* 0x004ee2000c1e1d00 */
[----:B------:R-:W-:-:S04]  /*0760*/  IADD3 R19, PT, PT, R19, 0x8, RZ ;  /* 0x0000000813137810 */ /* 0x000fc80007ffe0ff */
[----:B------:R-:W-:Y:S01]  /*0770*/  ISETP.NE.AND P0, PT, R19, RZ, PT ;  /* 0x000000ff1300720c */ /* 0x000fe20003f05270 */
[----:B------:R-:W-:Y:S01]  /*0780*/  VIADD R17, R17, 0x8 ;  /* 0x0000000811117836 */ /* 0x000fe20000000000 */
[----:B------:R-:W-:Y:S01]  /*0790*/  IADD3 R18, PT, PT, R18, 0x8, RZ ;  /* 0x0000000812127810 */ /* 0x000fe20007ffe0ff */
[-C--:B---3--:R-:W-:Y:S02]  /*07a0*/  DMUL R26, R6, R10.reuse ;  /* 0x0000000a061a7228 */ /* 0x088fe40000000000 */
[----:B------:R-:W-:-:S06]  /*07b0*/  DMUL R10, R4, R10 ;  /* 0x0000000a040a7228 */ /* 0x000fcc0000000000 */
[-C--:B------:R-:W-:Y:S02]  /*07c0*/  DFMA R4, R4, R8.reuse, -R26 ;  /* 0x000000080404722b */ /* 0x080fe4000000081a */
[----:B------:R-:W-:-:S06]  /*07d0*/  DFMA R6, R6, R8, R10 ;  /* 0x000000080606722b */ /* 0x000fcc000000000a */
[----:B------:R-:W-:Y:S02]  /*07e0*/  DADD R4, R12, R4 ;  /* 0x000000000c047229 */ /* 0x000fe40000000004 */
[----:B------:R-:W-:-:S07]  /*07f0*/  DADD R6, R14, R6 ;  /* 0x000000000e067229 */ /* 0x000fce0000000006 */
[----:B------:R1:W-:Y:S01]  /*0800*/  STG.E.128 desc[UR4][R20.64], R4 ;  /* 0x0000000414007986 */ /* 0x0003e2000c101d04 */
[----:B------:R-:W-:Y:S05]  /*0810*/  @P0 BRA `(.L_x_2) ;  /* 0xfffffff800bc0947 */ /* 0x000fea000383ffff */
.L_x_1:
[----:B------:R-:W-:-:S13]  /*0820*/  LOP3.LUT P0, R8, R0, 0x7, RZ, 0xc0, !PT ;  /* 0x0000000700087812 */ /* 0x000fda000780c0ff */
[----:B------:R-:W-:Y:S05]  /*0830*/  @!P0 EXIT ;  /* 0x000000000000894d */ /* 0x000fea0003800000 */
[----:B------:R-:W-:-:S13]  /*0840*/  ISETP.GE.U32.AND P0, PT, R8, 0x4, PT ;  /* 0x000000040800780c */ /* 0x000fda0003f06070 */
[----:B------:R-:W-:Y:S05]  /*0850*/  @!P0 BRA `(.L_x_3) ;  /* 0x0000000000ac8947 */ /* 0x000fea0003800000 */
[----:B------:R-:W2:Y:S01]  /*0860*/  LDC.64 R22, c[0x0][0x390] ;  /* 0x0000e400ff167b82 */ /* 0x000ea20000000a00 */
[----:B------:R-:W-:Y:S01]  /*0870*/  IADD3 R11, PT, PT, R2, R3, RZ ;  /* 0x00000003020b7210 */ /* 0x000fe20007ffe0ff */
[----:B------:R-:W-:-:S06]  /*0880*/  IMAD.IADD R9, R16, 0x1, R3 ;  /* 0x0000000110097824 */ /* 0x000fcc00078e0203 */
[----:B------:R-:W3:Y:S01]  /*0890*/  LDC.64 R18, c[0x0][0x388] ;  /* 0x0000e200ff127b82 */ /* 0x000ee20000000a00 */
[----:B--2---:R-:W-:-:S04]  /*08a0*/  IMAD.WIDE R22, R9, 0x10, R22 ;  /* 0x0000001009167825 */ /* 0x004fc800078e0216 */
[----:B---3--:R-:W-:Y:S02]  /*08b0*/  IMAD.WIDE R18, R11, 0x10, R18 ;  /* 0x000000100b127825 */ /* 0x008fe400078e0212 */
[----:B------:R-:W2:Y:S04]  /*08c0*/  LDG.E.128 R8, desc[UR4][R22.64] ;  /* 0x0000000416087981 */ /* 0x000ea8000c1e1d00 */
[----:B-1----:R-:W2:Y:S02]  /*08d0*/  LDG.E.128 R12, desc[UR4][R18.64] ;  /* 0x00000004120c7981 */ /* 0x002ea4000c1e1d00 */
[-C--:B--2---:R-:W-:Y:S02]  /*08e0*/  DMUL R24, R10, R14.reuse ;  /* 0x0000000e0a187228 */ /* 0x084fe40000000000 */
        /* <DEDUP_REMOVED lines=24> */
[----:B------:R-:W4:Y:S04]  /*0a70*/  LDG.E.128 R4, desc[UR4][R22.64+0x30] ;  /* 0x0000300416047981 */ /* 0x000f28000c1e1d00 */
[----:B--2---:R-:W4:Y:S01]  /*0a80*/  LDG.E.128 R8, desc[UR4][R18.64+0x30] ;  /* 0x0000300412087981 */ /* 0x004f22000c1e1d00 */
[----:B------:R-:W-:Y:S01]  /*0a90*/  VIADD R3, R3, 0x4 ;  /* 0x0000000403037836 */ /* 0x000fe20000000000 */
[----:B----4-:R-:W-:-:S02]  /*0aa0*/  DMUL R24, R6, R10 ;  /* 0x0000000a06187228 */ /* 0x010fc40000000000 */
[----:B------:R-:W-:-:S06]  /*0ab0*/  DMUL R10, R4, R10 ;  /* 0x0000000a040a7228 */ /* 0x000fcc0000000000 */
[-C--:B------:R-:W-:Y:S02]  /*0ac0*/  DFMA R4, R4, R8.reuse, -R24 ;  /* 0x000000080404722b */ /* 0x080fe40000000818 */
[----:B------:R-:W-:-:S06]  /*0ad0*/  DFMA R6, R6, R8, R10 ;  /* 0x000000080606722b */ /* 0x000fcc000000000a */
[----:B------:R-:W-:Y:S02]  /*0ae0*/  DADD R4, R12, R4 ;  /* 0x000000000c047229 */ /* 0x000fe40000000004 */
[----:B------:R-:W-:-:S07]  /*0af0*/  DADD R6, R14, R6 ;  /* 0x000000000e067229 */ /* 0x000fce0000000006 */
[----:B------:R3:W-:Y:S04]  /*0b00*/  STG.E.128 desc[UR4][R20.64], R4 ;  /* 0x0000000414007986 */ /* 0x0007e8000c101d04 */
.L_x_3:
[----:B------:R-:W-:-:S13]  /*0b10*/  LOP3.LUT P0, R8, R0, 0x3, RZ, 0xc0, !PT ;  /* 0x0000000300087812 */ /* 0x000fda000780c0ff */
[----:B------:R-:W-:Y:S05]  /*0b20*/  @!P0 EXIT ;  /* 0x000000000000894d */ /* 0x000fea0003800000 */
[----:B------:R-:W-:Y:S02]  /*0b30*/  ISETP.NE.AND P0, PT, R8, 0x1, PT ;  /* 0x000000010800780c */ /* 0x000fe40003f05270 */
[----:B------:R-:W-:-:S04]  /*0b40*/  LOP3.LUT R0, R0, 0x1, RZ, 0xc0, !PT ;  /* 0x0000000100007812 */ /* 0x000fc800078ec0ff */
[----:B------:R-:W-:-:S07]  /*0b50*/  ISETP.NE.U32.AND P1, PT, R0, 0x1, PT ;  /* 0x000000010000780c */ /* 0x000fce0003f25070 */
[----:B------:R-:W-:Y:S06]  /*0b60*/  @!P0 BRA `(.L_x_4) ;  /* 0x0000000000648947 */ /* 0x000fec0003800000 */
[----:B------:R-:W2:Y:S01]  /*0b70*/  LDC.64 R22, c[0x0][0x390] ;  /* 0x0000e400ff167b82 */ /* 0x000ea20000000a00 */
[----:B------:R-:W-:Y:S01]  /*0b80*/  IADD3 R9, PT, PT, R16, R3, RZ ;  /* 0x0000000310097210 */ /* 0x000fe20007ffe0ff */
[----:B------:R-:W-:-:S06]  /*0b90*/  IMAD.IADD R11, R2, 0x1, R3 ;  /* 0x00000001020b7824 */ /* 0x000fcc00078e0203 */
[----:B------:R-:W4:Y:S01]  /*0ba0*/  LDC.64 R18, c[0x0][0x388] ;  /* 0x0000e200ff127b82 */ /* 0x000f220000000a00 */
[----:B--2---:R-:W-:-:S04]  /*0bb0*/  IMAD.WIDE R22, R9, 0x10, R22 ;  /* 0x0000001009167825 */ /* 0x004fc800078e0216 */
[----:B----4-:R-:W-:Y:S02]  /*0bc0*/  IMAD.WIDE R18, R11, 0x10, R18 ;  /* 0x000000100b127825 */ /* 0x010fe400078e0212 */
[----:B------:R-:W2:Y:S04]  /*0bd0*/  LDG.E.128 R8, desc[UR4][R22.64] ;  /* 0x0000000416087981 */ /* 0x000ea8000c1e1d00 */
[----:B-1-3--:R-:W2:Y:S02]  /*0be0*/  LDG.E.128 R12, desc[UR4][R18.64] ;  /* 0x00000004120c7981 */ /* 0x00aea4000c1e1d00 */
[-C--:B--2---:R-:W-:Y:S02]  /*0bf0*/  DMUL R24, R10, R14.reuse ;  /* 0x0000000e0a187228 */ /* 0x084fe40000000000 */
[----:B------:R-:W-:-:S06]  /*0c00*/  DMUL R14, R8, R14 ;  /* 0x0000000e080e7228 */ /* 0x000fcc0000000000 */
[-C--:B------:R-:W-:Y:S02]  /*0c10*/  DFMA R8, R8, R12.reuse, -R24 ;  /* 0x0000000c0808722b */ /* 0x080fe40000000818 */
[----:B------:R-:W-:-:S06]  /*0c20*/  DFMA R10, R10, R12, R14 ;  /* 0x0000000c0a0a722b */ /* 0x000fcc000000000e */
[----:B------:R-:W-:Y:S02]  /*0c30*/  DADD R8, R4, R8 ;  /* 0x0000000004087229 */ /* 0x000fe40000000008 */
[----:B------:R-:W-:-:S07]  /*0c40*/  DADD R10, R6, R10 ;  /* 0x00000000060a7229 */ /* 0x000fce000000000a */
[----:B------:R2:W-:Y:S04]  /*0c50*/  STG.E.128 desc[UR4][R20.64], R8 ;  /* 0x0000000814007986 */ /* 0x0005e8000c101d04 */
[----:B------:R-:W3:Y:S04]  /*0c60*/  LDG.E.128 R4, desc[UR4][R22.64+0x10] ;  /* 0x0000100416047981 */ /* 0x000ee8000c1e1d00 */
[----:B------:R-:W3:Y:S01]  /*0c70*/  LDG.E.128 R12, desc[UR4][R18.64+0x10] ;  /* 0x00001004120c7981 */ /* 0x000ee2000c1e1d00 */
[----:B------:R-:W-:Y:S01]  /*0c80*/  IADD3 R3, PT, PT, R3, 0x2, RZ ;  /* 0x0000000203037810 */ /* 0x000fe20007ffe0ff */
[----:B---3--:R-:W-:-:S02]  /*0c90*/  DMUL R24, R6, R14 ;  /* 0x0000000e06187228 */ /* 0x008fc40000000000 */
[----:B------:R-:W-:-:S06]  /*0ca0*/  DMUL R14, R4, R14 ;  /* 0x0000000e040e7228 */ /* 0x000fcc0000000000 */
[-C--:B------:R-:W-:Y:S02]  /*0cb0*/  DFMA R4, R4, R12.reuse, -R24 ;  /* 0x0000000c0404722b */ /* 0x080fe40000000818 */
[----:B------:R-:W-:-:S06]  /*0cc0*/  DFMA R6, R6, R12, R14 ;  /* 0x0000000c0606722b */ /* 0x000fcc000000000e */
[----:B------:R-:W-:Y:S02]  /*0cd0*/  DADD R4, R8, R4 ;  /* 0x0000000008047229 */ /* 0x000fe40000000004 */
[----:B------:R-:W-:-:S07]  /*0ce0*/  DADD R6, R10, R6 ;  /* 0x000000000a067229 */ /* 0x000fce0000000006 */
[----:B------:R2:W-:Y:S04]  /*0cf0*/  STG.E.128 desc[UR4][R20.64], R4 ;  /* 0x0000000414007986 */ /* 0x0005e8000c101d04 */
.L_x_4:
[----:B------:R-:W-:Y:S05]  /*0d00*/  @P1 EXIT ;  /* 0x000000000000194d */ /* 0x000fea0003800000 */
[----:B--2---:R-:W2:Y:S01]  /*0d10*/  LDC.64 R8, c[0x0][0x390] ;  /* 0x0000e400ff087b82 */ /* 0x004ea20000000a00 */
[----:B------:R-:W-:Y:S01]  /*0d20*/  IMAD.IADD R11, R16, 0x1, R3 ;  /* 0x00000001100b7824 */ /* 0x000fe200078e0203 */
[----:B------:R-:W-:-:S06]  /*0d30*/  IADD3 R3, PT, PT, R2, R3, RZ ;  /* 0x0000000302037210 */ /* 0x000fcc0007ffe0ff */
[----:B-1-3--:R-:W1:Y:S01]  /*0d40*/  LDC.64 R12, c[0x0][0x388] ;  /* 0x0000e200ff0c7b82 */ /* 0x00ae620000000a00 */
[----:B--2---:R-:W-:-:S06]  /*0d50*/  IMAD.WIDE R8, R11, 0x10, R8 ;  /* 0x000000100b087825 */ /* 0x004fcc00078e0208 */
[----:B------:R-:W2:Y:S01]  /*0d60*/  LDG.E.128 R8, desc[UR4][R8.64] ;  /* 0x0000000408087981 */ /* 0x000ea2000c1e1d00 */
[----:B-1----:R-:W-:-:S06]  /*0d70*/  IMAD.WIDE R12, R3, 0x10, R12 ;  /* 0x00000010030c7825 */ /* 0x002fcc00078e020c */
[----:B------:R-:W2:Y:S02]  /*0d80*/  LDG.E.128 R12, desc[UR4][R12.64] ;  /* 0x000000040c0c7981 */ /* 0x000ea4000c1e1d00 */
[-C--:B--2---:R-:W-:Y:S02]  /*0d90*/  DMUL R2, R10, R14.reuse ;  /* 0x0000000e0a027228 */ /* 0x084fe40000000000 */
[----:B------:R-:W-:-:S06]  /*0da0*/  DMUL R14, R8, R14 ;  /* 0x0000000e080e7228 */ /* 0x000fcc0000000000 */
[-C--:B------:R-:W-:Y:S02]  /*0db0*/  DFMA R2, R8, R12.reuse, -R2 ;  /* 0x0000000c0802722b */ /* 0x080fe40000000802 */
[----:B------:R-:W-:-:S06]  /*0dc0*/  DFMA R14, R10, R12, R14 ;  /* 0x0000000c0a0e722b */ /* 0x000fcc000000000e */
[----:B------:R-:W-:Y:S02]  /*0dd0*/  DADD R4, R2, R4 ;  /* 0x0000000002047229 */ /* 0x000fe40000000004 */
[----:B------:R-:W-:-:S07]  /*0de0*/  DADD R6, R14, R6 ;  /* 0x000000000e067229 */ /* 0x000fce0000000006 */
[----:B------:R-:W-:Y:S01]  /*0df0*/  STG.E.128 desc[UR4][R20.64], R4 ;  /* 0x0000000414007986 */ /* 0x000fe2000c101d04 */
[----:B------:R-:W-:Y:S05]  /*0e00*/  EXIT ;  /* 0x000000000000794d */ /* 0x000fea0003800000 */
.L_x_5:
        /* <DEDUP_REMOVED lines=15> */
.L_x_7:


//--------------------- .nv.shared.reserved.0     --------------------------
	.section	.nv.shared.reserved.0,"aw",@nobits
	.weak		__nv_reservedSMEM_offset_0_alias
	.size		__nv_reservedSMEM_offset_0_alias, 0, 64
	.other		__nv_reservedSMEM_offset_0_alias,@"STO_CUDA_RESERVED_SHARED STV_DEFAULT"
__nv_reservedSMEM_offset_0_alias:
	.zero		0
	.zero		64


//--------------------- .nv.constant0._Z9add_cmplxP7double2S0_i --------------------------
	.section	.nv.constant0._Z9add_cmplxP7double2S0_i,"a",@progbits
	.sectionflags	@""
	.align	4
.nv.constant0._Z9add_cmplxP7double2S0_i:
	.zero		916


//--------------------- .nv.constant0._Z8k_time_mP7double2S0_S0_ii --------------------------
	.section	.nv.constant0._Z8k_time_mP7double2S0_S0_ii,"a",@progbits
	.sectionflags	@""
	.align	4
.nv.constant0._Z8k_time_mP7double2S0_S0_ii:
	.zero		928


//--------------------- SYMBOLS --------------------------

	.type		.nv.reservedSmem.offset0,@object
	.size		.nv.reservedSmem.offset0,0x4
